	.headerflags	@"EF_CUDA_TEXMODE_UNIFIED EF_CUDA_64BIT_ADDRESS EF_CUDA_ACCELERATORS EF_CUDA_SM90 EF_CUDA_VIRTUAL_SM(EF_CUDA_SM90)"
	.elftype	@"ET_EXEC"


//--------------------- .nv.info                  --------------------------
	.section	.nv.info,"",@"SHT_CUDA_INFO"
	.align	4


	//----- nvinfo : EIATTR_REGCOUNT
	.align		4
        /*0000*/ 	.byte	0x04, 0x2f
        /*0002*/ 	.short	(.L_1 - .L_0)
	.align		4
.L_0:
        /*0004*/ 	.word	index@(triton_poi_fused_convolution_27)
        /*0008*/ 	.word	0x0000000c


	//----- nvinfo : EIATTR_MIN_STACK_SIZE
	.align		4
.L_1:
        /*000c*/ 	.byte	0x04, 0x12
        /*000e*/ 	.short	(.L_3 - .L_2)
	.align		4
.L_2:
        /*0010*/ 	.word	index@(triton_poi_fused_convolution_27)
        /*0014*/ 	.word	0x00000000


	//----- nvinfo : EIATTR_FRAME_SIZE
	.align		4
.L_3:
        /*0018*/ 	.byte	0x04, 0x11
        /*001a*/ 	.short	(.L_5 - .L_4)
	.align		4
.L_4:
        /*001c*/ 	.word	index@(triton_poi_fused_convolution_27)
        /*0020*/ 	.word	0x00000000


	//----- nvinfo : EIATTR_MIN_STACK_SIZE
	.align		4
.L_5:
        /*0024*/ 	.byte	0x04, 0x12
        /*0026*/ 	.short	(.L_7 - .L_6)
	.align		4
.L_6:
        /*0028*/ 	.word	index@(triton_poi_fused_convolution_27)
        /*002c*/ 	.word	0x00000000
.L_7:


//--------------------- .nv.info.triton_poi_fused_convolution_27 --------------------------
	.section	.nv.info.triton_poi_fused_convolution_27,"",@"SHT_CUDA_INFO"
	.sectionflags	@""
	.align	4


	//----- nvinfo : EIATTR_CUDA_API_VERSION
	.align		4
        /*0000*/ 	.byte	0x04, 0x37
        /*0002*/ 	.short	(.L_9 - .L_8)
.L_8:
        /*0004*/ 	.word	0x0000007c


	//----- nvinfo : EIATTR_KPARAM_INFO
	.align		4
.L_9:
        /*0008*/ 	.byte	0x04, 0x17
        /*000a*/ 	.short	(.L_11 - .L_10)
.L_10:
        /*000c*/ 	.word	0x00000000
        /*0010*/ 	.short	0x0002
        /*0012*/ 	.short	0x0010
        /*0014*/ 	.byte	0x00, 0xf0, 0x11, 0x00


	//----- nvinfo : EIATTR_KPARAM_INFO
	.align		4
.L_11:
        /*0018*/ 	.byte	0x04, 0x17
        /*001a*/ 	.short	(.L_13 - .L_12)
.L_12:
        /*001c*/ 	.word	0x00000000
        /*0020*/ 	.short	0x0001
        /*0022*/ 	.short	0x0008
        /*0024*/ 	.byte	0x00, 0xf4, 0x21, 0x00


	//----- nvinfo : EIATTR_KPARAM_INFO
	.align		4
.L_13:
        /*0028*/ 	.byte	0x04, 0x17
        /*002a*/ 	.short	(.L_15 - .L_14)
.L_14:
        /*002c*/ 	.word	0x00000000
        /*0030*/ 	.short	0x0000
        /*0032*/ 	.short	0x0000
        /*0034*/ 	.byte	0x00, 0xf4, 0x21, 0x00


	//----- nvinfo : EIATTR_SPARSE_MMA_MASK
	.align		4
.L_15:
        /*0038*/ 	.byte	0x03, 0x50
        /*003a*/ 	.short	0x0000


	//----- nvinfo : EIATTR_MAXREG_COUNT
	.align		4
        /*003c*/ 	.byte	0x03, 0x1b
        /*003e*/ 	.short	0x00ff


	//----- nvinfo : EIATTR_EXIT_INSTR_OFFSETS
	.align		4
        /*0040*/ 	.byte	0x04, 0x1c
        /*0042*/ 	.short	(.L_17 - .L_16)


	//   ....[0]....
.L_16:
        /*0044*/ 	.word	0x00000170


	//----- nvinfo : EIATTR_REQNTID
	.align		4
.L_17:
        /*0048*/ 	.byte	0x04, 0x10
        /*004a*/ 	.short	(.L_19 - .L_18)
.L_18:
        /*004c*/ 	.word	0x00000080
        /*0050*/ 	.word	0x00000001
        /*0054*/ 	.word	0x00000001


	//----- nvinfo : EIATTR_CBANK_PARAM_SIZE
	.align		4
.L_19:
        /*0058*/ 	.byte	0x03, 0x19
        /*005a*/ 	.short	0x0014


	//----- nvinfo : EIATTR_PARAM_CBANK
	.align		4
        /*005c*/ 	.byte	0x04, 0x0a
        /*005e*/ 	.short	(.L_21 - .L_20)
	.align		4
.L_20:
        /*0060*/ 	.word	index@(.nv.constant0.triton_poi_fused_convolution_27)
        /*0064*/ 	.short	0x0210
        /*0066*/ 	.short	0x0014


	//----- nvinfo : EIATTR_SW_WAR
	.align		4
.L_21:
        /*0068*/ 	.byte	0x04, 0x36
        /*006a*/ 	.short	(.L_23 - .L_22)
.L_22:
        /*006c*/ 	.word	0x00000008
.L_23:


//--------------------- .nv.callgraph             --------------------------
	.section	.nv.callgraph,"",@"SHT_CUDA_CALLGRAPH"
	.align	4
	.sectionentsize	8
	.align		4
        /*0000*/ 	.word	0x00000000
	.align		4
        /*0004*/ 	.word	0xffffffff
	.align		4
        /*0008*/ 	.word	0x00000000
	.align		4
        /*000c*/ 	.word	0xfffffffe
	.align		4
        /*0010*/ 	.word	0x00000000
	.align		4
        /*0014*/ 	.word	0xfffffffd
	.align		4
        /*0018*/ 	.word	0x00000000
	.align		4
        /*001c*/ 	.word	0xfffffffc


//--------------------- .text.triton_poi_fused_convolution_27 --------------------------
	.section	.text.triton_poi_fused_convolution_27,"ax",@progbits
	.align	128
        .global         triton_poi_fused_convolution_27
        .type           triton_poi_fused_convolution_27,@function
        .size           triton_poi_fused_convolution_27,(.L_x_1 - triton_poi_fused_convolution_27)
        .other          triton_poi_fused_convolution_27,@"STO_CUDA_ENTRY STV_DEFAULT"
triton_poi_fused_convolution_27:
.text.triton_poi_fused_convolution_27:
[----:B------:R-:W-:Y:S01]  /*0000*/  LDC R1, c[0x0][0x28] ;  /* 0x00000a00ff017b82 */ /* 0x000fe20000000800 */
[----:B------:R-:W1:Y:S07]  /*0010*/  S2R R0, SR_TID.X ;  /* 0x0000000000007919 */ /* 0x000e6e0000002100 */
[----:B------:R-:W2:Y:S01]  /*0020*/  LDC.64 R4, c[0x0][0x218] ;  /* 0x00008600ff047b82 */ /* 0x000ea20000000a00 */
[----:B------:R-:W-:Y:S01]  /*0030*/  ULDC.64 UR4, c[0x0][0x208] ;  /* 0x0000820000047ab9 */ /* 0x000fe20000000a00 */
[----:B------:R-:W3:Y:S06]  /*0040*/  S2R R7, SR_CTAID.X ;  /* 0x0000000000077919 */ /* 0x000eec0000002500 */
[----:B------:R-:W4:Y:S01]  /*0050*/  LDC.64 R2, c[0x0][0x210] ;  /* 0x00008400ff027b82 */ /* 0x000f220000000a00 */
[----:B-1----:R-:W-:Y:S01]  /*0060*/  IMAD.SHL.U32 R0, R0, 0x2, RZ ;  /* 0x0000000200007824 */ /* 0x002fe200078e00ff */
[----:B---3--:R-:W-:-:S04]  /*0070*/  SHF.R.S32.HI R6, RZ, 0x17, R7 ;  /* 0x00000017ff067819 */ /* 0x008fc80000011407 */
[----:B------:R-:W-:Y:S02]  /*0080*/  LOP3.LUT R0, R0, 0xfe, RZ, 0xc0, !PT ;  /* 0x000000fe00007812 */ /* 0x000fe400078ec0ff */
[----:B------:R-:W-:-:S03]  /*0090*/  SGXT R6, R6, 0x1 ;  /* 0x000000010606781a */ /* 0x000fc60000000200 */
[----:B------:R-:W-:-:S04]  /*00a0*/  IMAD R7, R7, 0x100, R0 ;  /* 0x0000010007077824 */ /* 0x000fc800078e0200 */
[----:B----4-:R-:W-:Y:S01]  /*00b0*/  IMAD.WIDE R2, R7, 0x4, R2 ;  /* 0x0000000407027825 */ /* 0x010fe200078e0202 */
[----:B------:R-:W-:-:S04]  /*00c0*/  LEA.HI R6, R6, R7, RZ, 0x6 ;  /* 0x0000000706067211 */ /* 0x000fc800078f30ff */
[----:B------:R-:W-:-:S04]  /*00d0*/  SHF.R.S32.HI R6, RZ, 0x6, R6 ;  /* 0x00000006ff067819 */ /* 0x000fc80000011406 */
[----:B------:R-:W-:-:S04]  /*00e0*/  LEA.HI R0, R6, R6, RZ, 0x4 ;  /* 0x0000000606007211 */ /* 0x000fc800078f20ff */
[----:B------:R-:W-:-:S05]  /*00f0*/  LOP3.LUT R9, R0, 0xfffffff0, RZ, 0xc0, !PT ;  /* 0xfffffff000097812 */ /* 0x000fca00078ec0ff */
[----:B------:R-:W-:Y:S02]  /*0100*/  IMAD.IADD R9, R6, 0x1, -R9 ;  /* 0x0000000106097824 */ /* 0x000fe400078e0a09 */
[----:B------:R-:W3:Y:S02]  /*0110*/  LDG.E.64 R6, desc[UR4][R2.64] ;  /* 0x0000000402067981 */ /* 0x000ee4000c1e1b00 */
[----:B--2---:R-:W-:-:S06]  /*0120*/  IMAD.WIDE R4, R9, 0x4, R4 ;  /* 0x0000000409047825 */ /* 0x004fcc00078e0204 */
[----:B------:R-:W3:Y:S02]  /*0130*/  LDG.E.EL R4, desc[UR4][R4.64] ;  /* 0x0000000404047981 */ /* 0x000ee4000c2e1900 */
[--C-:B---3--:R-:W-:Y:S01]  /*0140*/  FADD R6, R6, R4.reuse ;  /* 0x0000000406067221 */ /* 0x108fe20000000000 */
[----:B------:R-:W-:-:S05]  /*0150*/  FADD R7, R7, R4 ;  /* 0x0000000407077221 */ /* 0x000fca0000000000 */
[----:B------:R-:W-:Y:S01]  /*0160*/  STG.E.64 desc[UR4][R2.64], R6 ;  /* 0x0000000602007986 */ /* 0x000fe2000c101b04 */
[----:B------:R-:W-:Y:S05]  /*0170*/  EXIT ;  /* 0x000000000000794d */ /* 0x000fea0003800000 */
.L_x_0:
[----:B------:R-:W-:-:S00]  /*0180*/  BRA `(.L_x_0) ;  /* 0xfffffffc00fc7947 */ /* 0x000fc0000383ffff */
[----:B------:R-:W-:-:S00]  /*0190*/  NOP ;  /* 0x0000000000007918 */ /* 0x000fc00000000000 */
        /* <DEDUP_REMOVED lines=14> */
.L_x_1:


//--------------------- .nv.constant0.triton_poi_fused_convolution_27 --------------------------
	.section	.nv.constant0.triton_poi_fused_convolution_27,"a",@progbits
	.sectionflags	@""
	.align	4
.nv.constant0.triton_poi_fused_convolution_27:
	.zero		548
